//
// Generated by NVIDIA NVVM Compiler
//
// Compiler Build ID: CL-36424714
// Cuda compilation tools, release 13.0, V13.0.88
// Based on NVVM 20.0.0
//

.version 9.0
.target sm_100
.address_size 64

	// .globl	_Z20parallelLinearSearchPiiS_i

.visible .entry _Z20parallelLinearSearchPiiS_i(
	.param .u64 .ptr .align 1 _Z20parallelLinearSearchPiiS_i_param_0,
	.param .u32 _Z20parallelLinearSearchPiiS_i_param_1,
	.param .u64 .ptr .align 1 _Z20parallelLinearSearchPiiS_i_param_2,
	.param .u32 _Z20parallelLinearSearchPiiS_i_param_3
)
{
	.reg .pred 	%p<3>;
	.reg .b32 	%r<9>;
	.reg .b64 	%rd<7>;

	ld.param.u64 	%rd2, [_Z20parallelLinearSearchPiiS_i_param_0];
	ld.param.u32 	%r3, [_Z20parallelLinearSearchPiiS_i_param_1];
	ld.param.u64 	%rd3, [_Z20parallelLinearSearchPiiS_i_param_2];
	ld.param.u32 	%r2, [_Z20parallelLinearSearchPiiS_i_param_3];
	cvta.to.global.u64 	%rd1, %rd3;
	mov.b32 	%r4, -1;
	st.global.u32 	[%rd1], %r4;
	mov.u32 	%r5, %ctaid.x;
	mov.u32 	%r6, %ntid.x;
	mov.u32 	%r7, %tid.x;
	mad.lo.s32 	%r1, %r5, %r6, %r7;
	setp.ge.s32 	%p1, %r1, %r3;
	@%p1 bra 	$L__BB0_3;
	cvta.to.global.u64 	%rd4, %rd2;
	mul.wide.s32 	%rd5, %r1, 4;
	add.s64 	%rd6, %rd4, %rd5;
	ld.global.u32 	%r8, [%rd6];
	setp.ne.s32 	%p2, %r8, %r2;
	@%p2 bra 	$L__BB0_3;
	st.global.u32 	[%rd1], %r1;
$L__BB0_3:
	ret;

}


// ===== COMPILED SASS (sm_100) =====

	.target	sm_100

	.elftype	@"ET_EXEC"


//--------------------- .note.nv.tkinfo           --------------------------
	.section	.note.nv.tkinfo,"",@"SHT_NOTE"
	.sectionflags	@"SHF_NOTE_NV_TKINFO"
	.tkinfo
        /*0018*/ 	.word	0x00000002
        /*0030*/ 	.string	""
        /*0030*/ 	.string	"ptxas"
        /*0030*/ 	.string	"Cuda compilation tools, release 13.0, V13.0.88"
        /*0030*/ 	.string	"Build cuda_13.0.r13.0/compiler.36424714_0"
        /*0030*/ 	.string	"-arch sm_100 -m 64 "



//--------------------- .note.nv.cuinfo           --------------------------
	.section	.note.nv.cuinfo,"",@"SHT_NOTE"
	.sectionflags	@"SHF_NOTE_NV_CUINFO"
        /*0018*/ 	.short	0x0002
        /*001a*/ 	.short	0x0064
        /*001c*/ 	.short	0x0082
	.zero		2


//--------------------- .nv.info                  --------------------------
	.section	.nv.info,"",@"SHT_CUDA_INFO"
	.align	4


	//----- nvinfo : EIATTR_REGCOUNT
	.align		4
        /*0000*/ 	.byte	0x04, 0x2f
        /*0002*/ 	.short	(.L_1 - .L_0)
	.align		4
.L_0:
        /*0004*/ 	.word	index@(_Z20parallelLinearSearchPiiS_i)
        /*0008*/ 	.word	0x0000000a


	//----- nvinfo : EIATTR_FRAME_SIZE
	.align		4
.L_1:
        /*000c*/ 	.byte	0x04, 0x11
        /*000e*/ 	.short	(.L_3 - .L_2)
	.align		4
.L_2:
        /*0010*/ 	.word	index@(_Z20parallelLinearSearchPiiS_i)
        /*0014*/ 	.word	0x00000000


	//----- nvinfo : EIATTR_MIN_STACK_SIZE
	.align		4
.L_3:
        /*0018*/ 	.byte	0x04, 0x12
        /*001a*/ 	.short	(.L_5 - .L_4)
	.align		4
.L_4:
        /*001c*/ 	.word	index@(_Z20parallelLinearSearchPiiS_i)
        /*0020*/ 	.word	0x00000000
.L_5:


//--------------------- .nv.compat                --------------------------
	.section	.nv.compat,"",@"SHT_CUDA_COMPAT_INFO"
	.align	4
        /*0000*/ 	.byte	0x02, 0x09, 0x00, 0x00, 0x02, 0x02, 0x01, 0x00, 0x02, 0x05, 0x05, 0x00, 0x03, 0x07, 0x01, 0x01
        /*0010*/ 	.byte	0x02, 0x03, 0x00, 0x00, 0x02, 0x06, 0x01, 0x00, 0x04, 0x0b, 0x08, 0x00, 0x09, 0x00, 0x00, 0x00
        /*0020*/ 	.byte	0x00, 0x00, 0x00, 0x00


//--------------------- .nv.info._Z20parallelLinearSearchPiiS_i --------------------------
	.section	.nv.info._Z20parallelLinearSearchPiiS_i,"",@"SHT_CUDA_INFO"
	.sectionflags	@""
	.align	4


	//----- nvinfo : EIATTR_CUDA_API_VERSION
	.align		4
        /*0000*/ 	.byte	0x04, 0x37
        /*0002*/ 	.short	(.L_7 - .L_6)
.L_6:
        /*0004*/ 	.word	0x00000082


	//----- nvinfo : EIATTR_KPARAM_INFO
	.align		4
.L_7:
        /*0008*/ 	.byte	0x04, 0x17
        /*000a*/ 	.short	(.L_9 - .L_8)
.L_8:
        /*000c*/ 	.word	0x00000000
        /*0010*/ 	.short	0x0003
        /*0012*/ 	.short	0x0018
        /*0014*/ 	.byte	0x00, 0xf0, 0x11, 0x00


	//----- nvinfo : EIATTR_KPARAM_INFO
	.align		4
.L_9:
        /*0018*/ 	.byte	0x04, 0x17
        /*001a*/ 	.short	(.L_11 - .L_10)
.L_10:
        /*001c*/ 	.word	0x00000000
        /*0020*/ 	.short	0x0002
        /*0022*/ 	.short	0x0010
        /*0024*/ 	.byte	0x00, 0xf5, 0x21, 0x00


	//----- nvinfo : EIATTR_KPARAM_INFO
	.align		4
.L_11:
        /*0028*/ 	.byte	0x04, 0x17
        /*002a*/ 	.short	(.L_13 - .L_12)
.L_12:
        /*002c*/ 	.word	0x00000000
        /*0030*/ 	.short	0x0001
        /*0032*/ 	.short	0x0008
        /*0034*/ 	.byte	0x00, 0xf0, 0x11, 0x00


	//----- nvinfo : EIATTR_KPARAM_INFO
	.align		4
.L_13:
        /*0038*/ 	.byte	0x04, 0x17
        /*003a*/ 	.short	(.L_15 - .L_14)
.L_14:
        /*003c*/ 	.word	0x00000000
        /*0040*/ 	.short	0x0000
        /*0042*/ 	.short	0x0000
        /*0044*/ 	.byte	0x00, 0xf5, 0x21, 0x00


	//----- nvinfo : EIATTR_SPARSE_MMA_MASK
	.align		4
.L_15:
        /*0048*/ 	.byte	0x03, 0x50
        /*004a*/ 	.short	0x0000


	//----- nvinfo : EIATTR_MAXREG_COUNT
	.align		4
        /*004c*/ 	.byte	0x03, 0x1b
        /*004e*/ 	.short	0x00ff


	//----- nvinfo : EIATTR_MERCURY_ISA_VERSION
	.align		4
        /*0050*/ 	.byte	0x03, 0x5f
        /*0052*/ 	.short	0x0101


	//----- nvinfo : EIATTR_VRC_CTA_INIT_COUNT
	.align		4
        /*0054*/ 	.byte	0x02, 0x4a
	.zero		1
	.zero		1


	//----- nvinfo : EIATTR_EXIT_INSTR_OFFSETS
	.align		4
        /*0058*/ 	.byte	0x04, 0x1c
        /*005a*/ 	.short	(.L_17 - .L_16)


	//   ....[0]....
.L_16:
        /*005c*/ 	.word	0x000000b0


	//   ....[1]....
        /*0060*/ 	.word	0x00000110


	//   ....[2]....
        /*0064*/ 	.word	0x00000130


	//----- nvinfo : EIATTR_CBANK_PARAM_SIZE
	.align		4
.L_17:
        /*0068*/ 	.byte	0x03, 0x19
        /*006a*/ 	.short	0x001c


	//----- nvinfo : EIATTR_PARAM_CBANK
	.align		4
        /*006c*/ 	.byte	0x04, 0x0a
        /*006e*/ 	.short	(.L_19 - .L_18)
	.align		4
.L_18:
        /*0070*/ 	.word	index@(.nv.constant0._Z20parallelLinearSearchPiiS_i)
        /*0074*/ 	.short	0x0380
        /*0076*/ 	.short	0x001c


	//----- nvinfo : EIATTR_SW_WAR
	.align		4
.L_19:
        /*0078*/ 	.byte	0x04, 0x36
        /*007a*/ 	.short	(.L_21 - .L_20)
.L_20:
        /*007c*/ 	.word	0x00000008
.L_21:


//--------------------- .nv.callgraph             --------------------------
	.section	.nv.callgraph,"",@"SHT_CUDA_CALLGRAPH"
	.align	4
	.sectionentsize	8
	.align		4
        /*0000*/ 	.word	0x00000000
	.align		4
        /*0004*/ 	.word	0xffffffff
	.align		4
        /*0008*/ 	.word	0x00000000
	.align		4
        /*000c*/ 	.word	0xfffffffe
	.align		4
        /*0010*/ 	.word	0x00000000
	.align		4
        /*0014*/ 	.word	0xfffffffd
	.align		4
        /*0018*/ 	.word	0x00000000
	.align		4
        /*001c*/ 	.word	0xfffffffc


//--------------------- .text._Z20parallelLinearSearchPiiS_i --------------------------
	.section	.text._Z20parallelLinearSearchPiiS_i,"ax",@progbits
	.align	128
        .global         _Z20parallelLinearSearchPiiS_i
        .type           _Z20parallelLinearSearchPiiS_i,@function
        .size           _Z20parallelLinearSearchPiiS_i,(.L_x_1 - _Z20parallelLinearSearchPiiS_i)
        .other          _Z20parallelLinearSearchPiiS_i,@"STO_CUDA_ENTRY STV_DEFAULT"
_Z20parallelLinearSearchPiiS_i:
.text._Z20parallelLinearSearchPiiS_i:
[----:B------:R-:W-:Y:S01]  /*0000*/  LDC R1, c[0x0][0x37c] ;  /* 0x0000df00ff017b82 */ /* 0x000fe20000000800 */
[----:B------:R-:W0:Y:S07]  /*0010*/  S2R R0, SR_TID.X ;  /* 0x0000000000007919 */ /* 0x000e2e0000002100 */
[----:B------:R-:W0:Y:S01]  /*0020*/  S2UR UR6, SR_CTAID.X ;  /* 0x00000000000679c3 */ /* 0x000e220000002500 */
[----:B------:R-:W1:Y:S01]  /*0030*/  LDCU UR7, c[0x0][0x388] ;  /* 0x00007100ff0777ac */ /* 0x000e620008000800 */
[----:B------:R-:W-:Y:S01]  /*0040*/  MOV R5, 0xffffffff ;  /* 0xffffffff00057802 */ /* 0x000fe20000000f00 */
[----:B------:R-:W2:Y:S05]  /*0050*/  LDCU.64 UR4, c[0x0][0x358] ;  /* 0x00006b00ff0477ac */ /* 0x000eaa0008000a00 */
[----:B------:R-:W0:Y:S08]  /*0060*/  LDC R7, c[0x0][0x360] ;  /* 0x0000d800ff077b82 */ /* 0x000e300000000800 */
[----:B------:R-:W2:Y:S01]  /*0070*/  LDC.64 R2, c[0x0][0x390] ;  /* 0x0000e400ff027b82 */ /* 0x000ea20000000a00 */
[----:B0-----:R-:W-:-:S05]  /*0080*/  IMAD R7, R7, UR6, R0 ;  /* 0x0000000607077c24 */ /* 0x001fca000f8e0200 */
[----:B-1----:R-:W-:Y:S01]  /*0090*/  ISETP.GE.AND P0, PT, R7, UR7, PT ;  /* 0x0000000707007c0c */ /* 0x002fe2000bf06270 */
[----:B--2---:R0:W-:-:S12]  /*00a0*/  STG.E desc[UR4][R2.64], R5 ;  /* 0x0000000502007986 */ /* 0x0041d8000c101904 */
[----:B------:R-:W-:Y:S05]  /*00b0*/  @P0 EXIT ;  /* 0x000000000000094d */ /* 0x000fea0003800000 */
[----:B0-----:R-:W0:Y:S01]  /*00c0*/  LDC.64 R4, c[0x0][0x380] ;  /* 0x0000e000ff047b82 */ /* 0x001e220000000a00 */
[----:B------:R-:W1:Y:S01]  /*00d0*/  LDCU UR6, c[0x0][0x398] ;  /* 0x00007300ff0677ac */ /* 0x000e620008000800 */
[----:B0-----:R-:W-:-:S06]  /*00e0*/  IMAD.WIDE R4, R7, 0x4, R4 ;  /* 0x0000000407047825 */ /* 0x001fcc00078e0204 */
[----:B------:R-:W1:Y:S02]  /*00f0*/  LDG.E R4, desc[UR4][R4.64] ;  /* 0x0000000404047981 */ /* 0x000e64000c1e1900 */
[----:B-1----:R-:W-:-:S13]  /*0100*/  ISETP.NE.AND P0, PT, R4, UR6, PT ;  /* 0x0000000604007c0c */ /* 0x002fda000bf05270 */
[----:B------:R-:W-:Y:S05]  /*0110*/  @P0 EXIT ;  /* 0x000000000000094d */ /* 0x000fea0003800000 */
[----:B------:R-:W-:Y:S01]  /*0120*/  STG.E desc[UR4][R2.64], R7 ;  /* 0x0000000702007986 */ /* 0x000fe2000c101904 */
[----:B------:R-:W-:Y:S05]  /*0130*/  EXIT ;  /* 0x000000000000794d */ /* 0x000fea0003800000 */
.L_x_0:
[----:B------:R-:W-:-:S00]  /*0140*/  BRA `(.L_x_0) ;  /* 0xfffffffc00fc7947 */ /* 0x000fc0000383ffff */
[----:B------:R-:W-:-:S00]  /*0150*/  NOP ;  /* 0x0000000000007918 */ /* 0x000fc00000000000 */
        /* <DEDUP_REMOVED lines=10> */
.L_x_1:


//--------------------- .nv.shared.reserved.0     --------------------------
	.section	.nv.shared.reserved.0,"aw",@nobits
	.weak		__nv_reservedSMEM_offset_0_alias
	.size		__nv_reservedSMEM_offset_0_alias, 0, 64
	.other		__nv_reservedSMEM_offset_0_alias,@"STO_CUDA_RESERVED_SHARED STV_DEFAULT"
__nv_reservedSMEM_offset_0_alias:
	.zero		0
	.zero		64


//--------------------- .nv.constant0._Z20parallelLinearSearchPiiS_i --------------------------
	.section	.nv.constant0._Z20parallelLinearSearchPiiS_i,"a",@progbits
	.sectionflags	@""
	.align	4
.nv.constant0._Z20parallelLinearSearchPiiS_i:
	.zero		924


//--------------------- SYMBOLS --------------------------

	.type		.nv.reservedSmem.offset0,@object
	.size		.nv.reservedSmem.offset0,0x4
